//
// Generated by NVIDIA NVVM Compiler
//
// Compiler Build ID: CL-36424714
// Cuda compilation tools, release 13.0, V13.0.88
// Based on NVVM 20.0.0
//

.version 9.0
.target sm_100
.address_size 64

	// .globl	_Z23calculateStarBrightnessv
.extern .func  (.param .b32 func_retval0) vprintf
(
	.param .b64 vprintf_param_0,
	.param .b64 vprintf_param_1
)
;
.global .align 1 .b8 $str[40] = {71, 97, 108, 97, 120, 105, 97, 32, 37, 100, 32, 45, 32, 69, 115, 116, 114, 101, 108, 108, 97, 32, 37, 100, 32, 45, 62, 32, 66, 114, 105, 108, 108, 111, 58, 32, 37, 100, 10};

.visible .entry _Z23calculateStarBrightnessv()
{
	.local .align 8 .b8 	__local_depot0[16];
	.reg .b64 	%SP;
	.reg .b64 	%SPL;
	.reg .b32 	%r<11>;
	.reg .b64 	%rd<5>;

	mov.u64 	%SPL, __local_depot0;
	cvta.local.u64 	%SP, %SPL;
	add.u64 	%rd1, %SP, 0;
	add.u64 	%rd2, %SPL, 0;
	mov.u32 	%r1, %ctaid.x;
	mov.u32 	%r2, %tid.x;
	add.s32 	%r3, %r2, 2;
	mad.lo.s32 	%r4, %r3, %r1, %r3;
	mul.hi.u32 	%r5, %r4, 954437177;
	shr.u32 	%r6, %r5, 1;
	mul.lo.s32 	%r7, %r6, 9;
	sub.s32 	%r8, %r4, %r7;
	st.local.v2.u32 	[%rd2], {%r1, %r2};
	st.local.u32 	[%rd2+8], %r8;
	mov.u64 	%rd3, $str;
	cvta.global.u64 	%rd4, %rd3;
	{ // callseq 0, 0
	.param .b64 param0;
	st.param.b64 	[param0], %rd4;
	.param .b64 param1;
	st.param.b64 	[param1], %rd1;
	.param .b32 retval0;
	call.uni (retval0), 
	vprintf, 
	(
	param0, 
	param1
	);
	ld.param.b32 	%r9, [retval0];
	} // callseq 0
	ret;

}


// ===== COMPILED SASS (sm_100) =====

	.target	sm_100

	.elftype	@"ET_EXEC"


//--------------------- .note.nv.tkinfo           --------------------------
	.section	.note.nv.tkinfo,"",@"SHT_NOTE"
	.sectionflags	@"SHF_NOTE_NV_TKINFO"
	.tkinfo
        /*0018*/ 	.word	0x00000002
        /*0030*/ 	.string	""
        /*0030*/ 	.string	"ptxas"
        /*0030*/ 	.string	"Cuda compilation tools, release 13.0, V13.0.88"
        /*0030*/ 	.string	"Build cuda_13.0.r13.0/compiler.36424714_0"
        /*0030*/ 	.string	"-arch sm_100 -m 64 "



//--------------------- .note.nv.cuinfo           --------------------------
	.section	.note.nv.cuinfo,"",@"SHT_NOTE"
	.sectionflags	@"SHF_NOTE_NV_CUINFO"
        /*0018*/ 	.short	0x0002
        /*001a*/ 	.short	0x0064
        /*001c*/ 	.short	0x0082
	.zero		2


//--------------------- .nv.info                  --------------------------
	.section	.nv.info,"",@"SHT_CUDA_INFO"
	.align	4


	//----- nvinfo : EIATTR_REGCOUNT
	.align		4
        /*0000*/ 	.byte	0x04, 0x2f
        /*0002*/ 	.short	(.L_2 - .L_1)
	.align		4
.L_1:
        /*0004*/ 	.word	index@(_Z23calculateStarBrightnessv)
        /*0008*/ 	.word	0x00000018


	//----- nvinfo : EIATTR_FRAME_SIZE
	.align		4
.L_2:
        /*000c*/ 	.byte	0x04, 0x11
        /*000e*/ 	.short	(.L_4 - .L_3)
	.align		4
.L_3:
        /*0010*/ 	.word	index@(_Z23calculateStarBrightnessv)
        /*0014*/ 	.word	0x00000010


	//----- nvinfo : EIATTR_MIN_STACK_SIZE
	.align		4
.L_4:
        /*0018*/ 	.byte	0x04, 0x12
        /*001a*/ 	.short	(.L_6 - .L_5)
	.align		4
.L_5:
        /*001c*/ 	.word	index@(_Z23calculateStarBrightnessv)
        /*0020*/ 	.word	0x00000010
.L_6:


//--------------------- .nv.compat                --------------------------
	.section	.nv.compat,"",@"SHT_CUDA_COMPAT_INFO"
	.align	4
        /*0000*/ 	.byte	0x02, 0x09, 0x00, 0x00, 0x02, 0x02, 0x01, 0x00, 0x02, 0x05, 0x05, 0x00, 0x03, 0x07, 0x01, 0x01
        /*0010*/ 	.byte	0x02, 0x03, 0x00, 0x00, 0x02, 0x06, 0x01, 0x00, 0x04, 0x0b, 0x08, 0x00, 0x09, 0x00, 0x00, 0x00
        /*0020*/ 	.byte	0x00, 0x00, 0x00, 0x00


//--------------------- .nv.info._Z23calculateStarBrightnessv --------------------------
	.section	.nv.info._Z23calculateStarBrightnessv,"",@"SHT_CUDA_INFO"
	.sectionflags	@""
	.align	4


	//----- nvinfo : EIATTR_CUDA_API_VERSION
	.align		4
        /*0000*/ 	.byte	0x04, 0x37
        /*0002*/ 	.short	(.L_8 - .L_7)
.L_7:
        /*0004*/ 	.word	0x00000082


	//----- nvinfo : EIATTR_SPARSE_MMA_MASK
	.align		4
.L_8:
        /*0008*/ 	.byte	0x03, 0x50
        /*000a*/ 	.short	0x0000


	//----- nvinfo : EIATTR_MAXREG_COUNT
	.align		4
        /*000c*/ 	.byte	0x03, 0x1b
        /*000e*/ 	.short	0x00ff


	//----- nvinfo : EIATTR_EXTERNS
	.align		4
        /*0010*/ 	.byte	0x04, 0x0f
        /*0012*/ 	.short	(.L_10 - .L_9)


	//   ....[0]....
	.align		4
.L_9:
        /*0014*/ 	.word	index@(vprintf)


	//----- nvinfo : EIATTR_MERCURY_ISA_VERSION
	.align		4
.L_10:
        /*0018*/ 	.byte	0x03, 0x5f
        /*001a*/ 	.short	0x0101


	//----- nvinfo : EIATTR_VRC_CTA_INIT_COUNT
	.align		4
        /*001c*/ 	.byte	0x02, 0x4a
	.zero		1
	.zero		1


	//----- nvinfo : EIATTR_SYSCALL_OFFSETS
	.align		4
        /*0020*/ 	.byte	0x04, 0x46
        /*0022*/ 	.short	(.L_12 - .L_11)


	//   ....[0]....
.L_11:
        /*0024*/ 	.word	0x00000150


	//----- nvinfo : EIATTR_EXIT_INSTR_OFFSETS
	.align		4
.L_12:
        /*0028*/ 	.byte	0x04, 0x1c
        /*002a*/ 	.short	(.L_14 - .L_13)


	//   ....[0]....
.L_13:
        /*002c*/ 	.word	0x00000160


	//----- nvinfo : EIATTR_SW_WAR
	.align		4
.L_14:
        /*0030*/ 	.byte	0x04, 0x36
        /*0032*/ 	.short	(.L_16 - .L_15)
.L_15:
        /*0034*/ 	.word	0x00000008
.L_16:


//--------------------- .nv.callgraph             --------------------------
	.section	.nv.callgraph,"",@"SHT_CUDA_CALLGRAPH"
	.align	4
	.sectionentsize	8
	.align		4
        /*0000*/ 	.word	0x00000000
	.align		4
        /*0004*/ 	.word	0xffffffff
	.align		4
        /*0008*/ 	.word	index@(_Z23calculateStarBrightnessv)
	.align		4
        /*000c*/ 	.word	index@(vprintf)
	.align		4
        /*0010*/ 	.word	0x00000000
	.align		4
        /*0014*/ 	.word	0xfffffffe
	.align		4
        /*0018*/ 	.word	0x00000000
	.align		4
        /*001c*/ 	.word	0xfffffffd
	.align		4
        /*0020*/ 	.word	0x00000000
	.align		4
        /*0024*/ 	.word	0xfffffffc


//--------------------- .nv.constant4             --------------------------
	.section	.nv.constant4,"a",@progbits
	.align	8
	.align		8
.nv.constant4:
        /*0000*/ 	.dword	vprintf
	.align		8
        /*0008*/ 	.dword	$str


//--------------------- .text._Z23calculateStarBrightnessv --------------------------
	.section	.text._Z23calculateStarBrightnessv,"ax",@progbits
	.align	128
        .global         _Z23calculateStarBrightnessv
        .type           _Z23calculateStarBrightnessv,@function
        .size           _Z23calculateStarBrightnessv,(.L_x_2 - _Z23calculateStarBrightnessv)
        .other          _Z23calculateStarBrightnessv,@"STO_CUDA_ENTRY STV_DEFAULT"
_Z23calculateStarBrightnessv:
.text._Z23calculateStarBrightnessv:
[----:B------:R-:W0:Y:S01]  /*0000*/  LDC R1, c[0x0][0x37c] ;  /* 0x0000df00ff017b82 */ /* 0x000e220000000800 */
[----:B------:R-:W1:Y:S01]  /*0010*/  S2R R9, SR_TID.X ;  /* 0x0000000000097919 */ /* 0x000e620000002100 */
[----:B0-----:R-:W-:Y:S01]  /*0020*/  VIADD R1, R1, 0xfffffff0 ;  /* 0xfffffff001017836 */ /* 0x001fe20000000000 */
[----:B------:R-:W0:Y:S01]  /*0030*/  LDCU UR4, c[0x0][0x2f8] ;  /* 0x00005f00ff0477ac */ /* 0x000e220008000800 */
[----:B------:R-:W2:Y:S01]  /*0040*/  S2R R8, SR_CTAID.X ;  /* 0x0000000000087919 */ /* 0x000ea20000002500 */
[----:B------:R-:W3:Y:S01]  /*0050*/  LDCU.64 UR6, c[0x4][0x8] ;  /* 0x01000100ff0677ac */ /* 0x000ee20008000a00 */
[----:B------:R-:W4:Y:S01]  /*0060*/  LDCU UR5, c[0x0][0x2fc] ;  /* 0x00005f80ff0577ac */ /* 0x000f220008000800 */
[----:B0-----:R-:W-:Y:S01]  /*0070*/  IADD3 R6, P0, PT, R1, UR4, RZ ;  /* 0x0000000401067c10 */ /* 0x001fe2000ff1e0ff */
[----:B---3--:R-:W-:Y:S01]  /*0080*/  IMAD.U32 R4, RZ, RZ, UR6 ;  /* 0x00000006ff047e24 */ /* 0x008fe2000f8e00ff */
[----:B------:R-:W-:-:S03]  /*0090*/  MOV R5, UR7 ;  /* 0x0000000700057c02 */ /* 0x000fc60008000f00 */
[----:B----4-:R-:W-:Y:S01]  /*00a0*/  IMAD.X R7, RZ, RZ, UR5, P0 ;  /* 0x00000005ff077e24 */ /* 0x010fe200080e06ff */
[----:B-1----:R-:W-:Y:S01]  /*00b0*/  IADD3 R3, PT, PT, R9, 0x2, RZ ;  /* 0x0000000209037810 */ /* 0x002fe20007ffe0ff */
[----:B--2---:R0:W-:Y:S04]  /*00c0*/  STL.64 [R1], R8 ;  /* 0x0000000801007387 */ /* 0x0041e80000100a00 */
[----:B------:R-:W-:-:S04]  /*00d0*/  IMAD R0, R3, R8, R3 ;  /* 0x0000000803007224 */ /* 0x000fc800078e0203 */
[----:B------:R-:W-:-:S05]  /*00e0*/  IMAD.HI.U32 R2, R0, 0x38e38e39, RZ ;  /* 0x38e38e3900027827 */ /* 0x000fca00078e00ff */
[----:B------:R-:W-:Y:S02]  /*00f0*/  SHF.R.U32.HI R3, RZ, 0x1, R2 ;  /* 0x00000001ff037819 */ /* 0x000fe40000011602 */
[----:B------:R-:W-:-:S03]  /*0100*/  MOV R2, 0x0 ;  /* 0x0000000000027802 */ /* 0x000fc60000000f00 */
[----:B------:R-:W-:-:S03]  /*0110*/  IMAD R0, R3, -0x9, R0 ;  /* 0xfffffff703007824 */ /* 0x000fc600078e0200 */
[----:B------:R-:W1:Y:S02]  /*0120*/  LDC.64 R2, c[0x4][R2] ;  /* 0x0100000002027b82 */ /* 0x000e640000000a00 */
[----:B------:R0:W-:Y:S02]  /*0130*/  STL [R1+0x8], R0 ;  /* 0x0000080001007387 */ /* 0x0001e40000100800 */
[----:B------:R-:W-:-:S07]  /*0140*/  LEPC R20, `(.L_x_0) ;  /* 0x000000001014794e */ /* 0x000fce0000000000 */
[----:B01----:R-:W-:Y:S05]  /*0150*/  CALL.ABS.NOINC R2 ;  /* 0x0000000002007343 */ /* 0x003fea0003c00000 */
.L_x_0:
[----:B------:R-:W-:Y:S05]  /*0160*/  EXIT ;  /* 0x000000000000794d */ /* 0x000fea0003800000 */
.L_x_1:
[----:B------:R-:W-:-:S00]  /*0170*/  BRA `(.L_x_1) ;  /* 0xfffffffc00fc7947 */ /* 0x000fc0000383ffff */
[----:B------:R-:W-:-:S00]  /*0180*/  NOP ;  /* 0x0000000000007918 */ /* 0x000fc00000000000 */
[----:B------:R-:W-:-:S00]  /*0190*/  NOP ;  /* 0x0000000000007918 */ /* 0x000fc00000000000 */
[----:B------:R-:W-:-:S00]  /*01a0*/  NOP ;  /* 0x0000000000007918 */ /* 0x000fc00000000000 */
[----:B------:R-:W-:-:S00]  /*01b0*/  NOP ;  /* 0x0000000000007918 */ /* 0x000fc00000000000 */
[----:B------:R-:W-:-:S00]  /*01c0*/  NOP ;  /* 0x0000000000007918 */ /* 0x000fc00000000000 */
[----:B------:R-:W-:-:S00]  /*01d0*/  NOP ;  /* 0x0000000000007918 */ /* 0x000fc00000000000 */
[----:B------:R-:W-:-:S00]  /*01e0*/  NOP ;  /* 0x0000000000007918 */ /* 0x000fc00000000000 */
[----:B------:R-:W-:-:S00]  /*01f0*/  NOP ;  /* 0x0000000000007918 */ /* 0x000fc00000000000 */
.L_x_2:


//--------------------- .nv.global.init           --------------------------
	.section	.nv.global.init,"aw",@progbits
.nv.global.init:
	.type		$str,@object
	.size		$str,(.L_0 - $str)
$str:
        /*0000*/ 	.byte	0x47, 0x61, 0x6c, 0x61, 0x78, 0x69, 0x61, 0x20, 0x25, 0x64, 0x20, 0x2d, 0x20, 0x45, 0x73, 0x74
        /*0010*/ 	.byte	0x72, 0x65, 0x6c, 0x6c, 0x61, 0x20, 0x25, 0x64, 0x20, 0x2d, 0x3e, 0x20, 0x42, 0x72, 0x69, 0x6c
        /*0020*/ 	.byte	0x6c, 0x6f, 0x3a, 0x20, 0x25, 0x64, 0x0a, 0x00
.L_0:


//--------------------- .nv.shared.reserved.0     --------------------------
	.section	.nv.shared.reserved.0,"aw",@nobits
	.weak		__nv_reservedSMEM_offset_0_alias
	.size		__nv_reservedSMEM_offset_0_alias, 0, 64
	.other		__nv_reservedSMEM_offset_0_alias,@"STO_CUDA_RESERVED_SHARED STV_DEFAULT"
__nv_reservedSMEM_offset_0_alias:
	.zero		0
	.zero		64


//--------------------- .nv.constant0._Z23calculateStarBrightnessv --------------------------
	.section	.nv.constant0._Z23calculateStarBrightnessv,"a",@progbits
	.sectionflags	@""
	.align	4
.nv.constant0._Z23calculateStarBrightnessv:
	.zero		896


//--------------------- SYMBOLS --------------------------

	.type		.nv.reservedSmem.offset0,@object
	.size		.nv.reservedSmem.offset0,0x4
	.type		vprintf,@function
